//
// Generated by NVIDIA NVVM Compiler
//
// Compiler Build ID: CL-36424714
// Cuda compilation tools, release 13.0, V13.0.88
// Based on NVVM 20.0.0
//

.version 9.0
.target sm_100
.address_size 64

	// .globl	_Z3oddPjj

.visible .entry _Z3oddPjj(
	.param .u64 .ptr .align 1 _Z3oddPjj_param_0,
	.param .u32 _Z3oddPjj_param_1
)
{
	.reg .pred 	%p<13>;
	.reg .b32 	%r<74>;
	.reg .b64 	%rd<17>;

	ld.param.u64 	%rd2, [_Z3oddPjj_param_0];
	ld.param.u32 	%r39, [_Z3oddPjj_param_1];
	cvta.to.global.u64 	%rd1, %rd2;
	mov.u32 	%r40, %ctaid.x;
	mov.u32 	%r41, %ntid.x;
	mov.u32 	%r42, %tid.x;
	mad.lo.s32 	%r43, %r40, %r41, %r42;
	add.s32 	%r1, %r43, %r39;
	shl.b32 	%r2, %r1, 1;
	add.s32 	%r3, %r2, 7;
	add.s32 	%r67, %r2, 10;
	shl.b32 	%r44, %r3, 1;
	add.s32 	%r66, %r44, -4;
	setp.gt.u32 	%p1, %r67, %r66;
	mul.lo.s32 	%r45, %r67, %r3;
	setp.gt.u32 	%p2, %r45, 99999999;
	or.pred  	%p3, %p1, %p2;
	@%p3 bra 	$L__BB0_11;
	div.u32 	%r6, 99999999, %r3;
	add.s32 	%r7, %r2, 8;
	add.s32 	%r8, %r2, 6;
	shl.b32 	%r46, %r1, 3;
	add.s32 	%r9, %r46, 28;
	shl.b32 	%r10, %r1, 2;
	mul.lo.s32 	%r11, %r1, 6;
$L__BB0_2:
	min.u32 	%r47, %r66, %r6;
	bar.sync 	0;
	shr.u32 	%r14, %r67, 1;
	shr.u32 	%r15, %r47, 1;
	setp.lt.u32 	%p4, %r15, %r14;
	@%p4 bra 	$L__BB0_10;
	sub.s32 	%r48, %r15, %r14;
	add.s32 	%r49, %r48, 1;
	and.b32  	%r16, %r49, 3;
	setp.eq.s32 	%p5, %r16, 0;
	mov.u32 	%r68, %r14;
	@%p5 bra 	$L__BB0_7;
	mul.lo.s32 	%r17, %r14, %r3;
	mul.wide.u32 	%rd3, %r17, 4;
	add.s64 	%rd4, %rd1, %rd3;
	atom.global.inc.u32 	%r50, [%rd4], -1;
	add.s32 	%r68, %r14, 1;
	setp.eq.s32 	%p6, %r16, 1;
	@%p6 bra 	$L__BB0_7;
	add.s32 	%r19, %r17, %r3;
	mul.wide.u32 	%rd5, %r19, 4;
	add.s64 	%rd6, %rd1, %rd5;
	atom.global.inc.u32 	%r51, [%rd6], -1;
	add.s32 	%r68, %r14, 2;
	setp.eq.s32 	%p7, %r16, 2;
	@%p7 bra 	$L__BB0_7;
	add.s32 	%r52, %r19, %r3;
	mul.wide.u32 	%rd7, %r52, 4;
	add.s64 	%rd8, %rd1, %rd7;
	atom.global.inc.u32 	%r53, [%rd8], -1;
	add.s32 	%r68, %r14, 3;
$L__BB0_7:
	setp.lt.u32 	%p8, %r48, 3;
	@%p8 bra 	$L__BB0_10;
	mul.lo.s32 	%r55, %r3, %r68;
	add.s32 	%r72, %r2, %r55;
	add.s32 	%r71, %r10, %r55;
	add.s32 	%r70, %r11, %r55;
	add.s32 	%r69, %r55, 14;
$L__BB0_9:
	add.s32 	%r56, %r69, -14;
	mul.wide.u32 	%rd9, %r56, 4;
	add.s64 	%rd10, %rd1, %rd9;
	atom.global.inc.u32 	%r57, [%rd10], -1;
	add.s32 	%r58, %r72, 7;
	mul.wide.u32 	%rd11, %r58, 4;
	add.s64 	%rd12, %rd1, %rd11;
	atom.global.inc.u32 	%r59, [%rd12], -1;
	add.s32 	%r60, %r71, 14;
	mul.wide.u32 	%rd13, %r60, 4;
	add.s64 	%rd14, %rd1, %rd13;
	atom.global.inc.u32 	%r61, [%rd14], -1;
	add.s32 	%r62, %r70, 21;
	mul.wide.u32 	%rd15, %r62, 4;
	add.s64 	%rd16, %rd1, %rd15;
	atom.global.inc.u32 	%r63, [%rd16], -1;
	add.s32 	%r32, %r68, 4;
	add.s32 	%r64, %r68, 3;
	add.s32 	%r72, %r72, %r9;
	add.s32 	%r71, %r71, %r9;
	add.s32 	%r70, %r70, %r9;
	add.s32 	%r69, %r69, %r9;
	setp.lt.u32 	%p9, %r64, %r15;
	mov.u32 	%r68, %r32;
	@%p9 bra 	$L__BB0_9;
$L__BB0_10:
	bar.sync 	0;
	add.s32 	%r67, %r7, %r67;
	add.s32 	%r66, %r8, %r66;
	setp.le.u32 	%p10, %r67, %r66;
	mul.lo.s32 	%r65, %r67, %r3;
	setp.lt.u32 	%p11, %r65, 100000000;
	and.pred  	%p12, %p10, %p11;
	@%p12 bra 	$L__BB0_2;
$L__BB0_11:
	ret;

}
	// .globl	_Z4evenPjj
.visible .entry _Z4evenPjj(
	.param .u64 .ptr .align 1 _Z4evenPjj_param_0,
	.param .u32 _Z4evenPjj_param_1
)
{
	.reg .pred 	%p<9>;
	.reg .b32 	%r<33>;
	.reg .b64 	%rd<5>;

	ld.param.u64 	%rd2, [_Z4evenPjj_param_0];
	ld.param.u32 	%r18, [_Z4evenPjj_param_1];
	mov.u32 	%r19, %ctaid.x;
	mov.u32 	%r20, %ntid.x;
	mov.u32 	%r21, %tid.x;
	mad.lo.s32 	%r22, %r19, %r20, %r21;
	add.s32 	%r23, %r22, %r18;
	shl.b32 	%r1, %r23, 1;
	add.s32 	%r2, %r1, 8;
	add.s32 	%r30, %r1, 11;
	shl.b32 	%r24, %r2, 1;
	add.s32 	%r29, %r24, -4;
	setp.gt.u32 	%p1, %r30, %r29;
	mul.lo.s32 	%r25, %r30, %r2;
	setp.gt.u32 	%p2, %r25, 99999999;
	or.pred  	%p3, %p1, %p2;
	@%p3 bra 	$L__BB1_6;
	div.u32 	%r5, 99999999, %r2;
	add.s32 	%r6, %r1, 9;
	add.s32 	%r7, %r1, 7;
	cvta.to.global.u64 	%rd1, %rd2;
$L__BB1_2:
	min.u32 	%r10, %r29, %r5;
	bar.sync 	0;
	setp.gt.u32 	%p4, %r30, %r10;
	@%p4 bra 	$L__BB1_5;
	mul.lo.s32 	%r31, %r2, %r30;
	mov.u32 	%r32, %r30;
$L__BB1_4:
	shr.u32 	%r26, %r31, 1;
	mul.wide.u32 	%rd3, %r26, 4;
	add.s64 	%rd4, %rd1, %rd3;
	atom.global.inc.u32 	%r27, [%rd4], -1;
	add.s32 	%r14, %r32, 1;
	add.s32 	%r31, %r31, %r2;
	setp.lt.u32 	%p5, %r32, %r10;
	mov.u32 	%r32, %r14;
	@%p5 bra 	$L__BB1_4;
$L__BB1_5:
	bar.sync 	0;
	add.s32 	%r30, %r6, %r30;
	add.s32 	%r29, %r7, %r29;
	setp.le.u32 	%p6, %r30, %r29;
	mul.lo.s32 	%r28, %r30, %r2;
	setp.lt.u32 	%p7, %r28, 100000000;
	and.pred  	%p8, %p6, %p7;
	@%p8 bra 	$L__BB1_2;
$L__BB1_6:
	ret;

}


// ===== COMPILED SASS (sm_100) =====

	.target	sm_100

	.elftype	@"ET_EXEC"


//--------------------- .note.nv.tkinfo           --------------------------
	.section	.note.nv.tkinfo,"",@"SHT_NOTE"
	.sectionflags	@"SHF_NOTE_NV_TKINFO"
	.tkinfo
        /*0018*/ 	.word	0x00000002
        /*0030*/ 	.string	""
        /*0030*/ 	.string	"ptxas"
        /*0030*/ 	.string	"Cuda compilation tools, release 13.0, V13.0.88"
        /*0030*/ 	.string	"Build cuda_13.0.r13.0/compiler.36424714_0"
        /*0030*/ 	.string	"-arch sm_100 -m 64 "



//--------------------- .note.nv.cuinfo           --------------------------
	.section	.note.nv.cuinfo,"",@"SHT_NOTE"
	.sectionflags	@"SHF_NOTE_NV_CUINFO"
        /*0018*/ 	.short	0x0002
        /*001a*/ 	.short	0x0064
        /*001c*/ 	.short	0x0082
	.zero		2


//--------------------- .nv.info                  --------------------------
	.section	.nv.info,"",@"SHT_CUDA_INFO"
	.align	4


	//----- nvinfo : EIATTR_REGCOUNT
	.align		4
        /*0000*/ 	.byte	0x04, 0x2f
        /*0002*/ 	.short	(.L_1 - .L_0)
	.align		4
.L_0:
        /*0004*/ 	.word	index@(_Z3oddPjj)
        /*0008*/ 	.word	0x00000020


	//----- nvinfo : EIATTR_FRAME_SIZE
	.align		4
.L_1:
        /*000c*/ 	.byte	0x04, 0x11
        /*000e*/ 	.short	(.L_3 - .L_2)
	.align		4
.L_2:
        /*0010*/ 	.word	index@(_Z3oddPjj)
        /*0014*/ 	.word	0x00000000


	//----- nvinfo : EIATTR_REGCOUNT
	.align		4
.L_3:
        /*0018*/ 	.byte	0x04, 0x2f
        /*001a*/ 	.short	(.L_5 - .L_4)
	.align		4
.L_4:
        /*001c*/ 	.word	index@(_Z4evenPjj)
        /*0020*/ 	.word	0x00000012


	//----- nvinfo : EIATTR_FRAME_SIZE
	.align		4
.L_5:
        /*0024*/ 	.byte	0x04, 0x11
        /*0026*/ 	.short	(.L_7 - .L_6)
	.align		4
.L_6:
        /*0028*/ 	.word	index@(_Z4evenPjj)
        /*002c*/ 	.word	0x00000000


	//----- nvinfo : EIATTR_MIN_STACK_SIZE
	.align		4
.L_7:
        /*0030*/ 	.byte	0x04, 0x12
        /*0032*/ 	.short	(.L_9 - .L_8)
	.align		4
.L_8:
        /*0034*/ 	.word	index@(_Z4evenPjj)
        /*0038*/ 	.word	0x00000000


	//----- nvinfo : EIATTR_MIN_STACK_SIZE
	.align		4
.L_9:
        /*003c*/ 	.byte	0x04, 0x12
        /*003e*/ 	.short	(.L_11 - .L_10)
	.align		4
.L_10:
        /*0040*/ 	.word	index@(_Z3oddPjj)
        /*0044*/ 	.word	0x00000000
.L_11:


//--------------------- .nv.compat                --------------------------
	.section	.nv.compat,"",@"SHT_CUDA_COMPAT_INFO"
	.align	4
        /*0000*/ 	.byte	0x02, 0x09, 0x00, 0x00, 0x02, 0x02, 0x01, 0x00, 0x02, 0x05, 0x05, 0x00, 0x03, 0x07, 0x01, 0x01
        /*0010*/ 	.byte	0x02, 0x03, 0x00, 0x00, 0x02, 0x06, 0x01, 0x00, 0x04, 0x0b, 0x08, 0x00, 0x09, 0x00, 0x00, 0x00
        /*0020*/ 	.byte	0x00, 0x00, 0x00, 0x00


//--------------------- .nv.info._Z4evenPjj       --------------------------
	.section	.nv.info._Z4evenPjj,"",@"SHT_CUDA_INFO"
	.sectionflags	@""
	.align	4


	//----- nvinfo : EIATTR_CUDA_API_VERSION
	.align		4
        /*0000*/ 	.byte	0x04, 0x37
        /*0002*/ 	.short	(.L_13 - .L_12)
.L_12:
        /*0004*/ 	.word	0x00000082


	//----- nvinfo : EIATTR_KPARAM_INFO
	.align		4
.L_13:
        /*0008*/ 	.byte	0x04, 0x17
        /*000a*/ 	.short	(.L_15 - .L_14)
.L_14:
        /*000c*/ 	.word	0x00000000
        /*0010*/ 	.short	0x0001
        /*0012*/ 	.short	0x0008
        /*0014*/ 	.byte	0x00, 0xf0, 0x11, 0x00


	//----- nvinfo : EIATTR_KPARAM_INFO
	.align		4
.L_15:
        /*0018*/ 	.byte	0x04, 0x17
        /*001a*/ 	.short	(.L_17 - .L_16)
.L_16:
        /*001c*/ 	.word	0x00000000
        /*0020*/ 	.short	0x0000
        /*0022*/ 	.short	0x0000
        /*0024*/ 	.byte	0x00, 0xf5, 0x21, 0x00


	//----- nvinfo : EIATTR_SPARSE_MMA_MASK
	.align		4
.L_17:
        /*0028*/ 	.byte	0x03, 0x50
        /*002a*/ 	.short	0x0000


	//----- nvinfo : EIATTR_MAXREG_COUNT
	.align		4
        /*002c*/ 	.byte	0x03, 0x1b
        /*002e*/ 	.short	0x00ff


	//----- nvinfo : EIATTR_NUM_BARRIERS
	.align		4
        /*0030*/ 	.byte	0x02, 0x4c
        /*0032*/ 	.byte	0x01
	.zero		1


	//----- nvinfo : EIATTR_MERCURY_ISA_VERSION
	.align		4
        /*0034*/ 	.byte	0x03, 0x5f
        /*0036*/ 	.short	0x0101


	//----- nvinfo : EIATTR_VRC_CTA_INIT_COUNT
	.align		4
        /*0038*/ 	.byte	0x02, 0x4a
	.zero		1
	.zero		1


	//----- nvinfo : EIATTR_EXIT_INSTR_OFFSETS
	.align		4
        /*003c*/ 	.byte	0x04, 0x1c
        /*003e*/ 	.short	(.L_19 - .L_18)


	//   ....[0]....
.L_18:
        /*0040*/ 	.word	0x000000e0


	//   ....[1]....
        /*0044*/ 	.word	0x000003e0


	//----- nvinfo : EIATTR_CRS_STACK_SIZE
	.align		4
.L_19:
        /*0048*/ 	.byte	0x04, 0x1e
        /*004a*/ 	.short	(.L_21 - .L_20)
.L_20:
        /*004c*/ 	.word	0x00000000


	//----- nvinfo : EIATTR_CBANK_PARAM_SIZE
	.align		4
.L_21:
        /*0050*/ 	.byte	0x03, 0x19
        /*0052*/ 	.short	0x000c


	//----- nvinfo : EIATTR_PARAM_CBANK
	.align		4
        /*0054*/ 	.byte	0x04, 0x0a
        /*0056*/ 	.short	(.L_23 - .L_22)
	.align		4
.L_22:
        /*0058*/ 	.word	index@(.nv.constant0._Z4evenPjj)
        /*005c*/ 	.short	0x0380
        /*005e*/ 	.short	0x000c


	//----- nvinfo : EIATTR_SW_WAR
	.align		4
.L_23:
        /*0060*/ 	.byte	0x04, 0x36
        /*0062*/ 	.short	(.L_25 - .L_24)
.L_24:
        /*0064*/ 	.word	0x00000008
.L_25:


//--------------------- .nv.info._Z3oddPjj        --------------------------
	.section	.nv.info._Z3oddPjj,"",@"SHT_CUDA_INFO"
	.sectionflags	@""
	.align	4


	//----- nvinfo : EIATTR_CUDA_API_VERSION
	.align		4
        /*0000*/ 	.byte	0x04, 0x37
        /*0002*/ 	.short	(.L_27 - .L_26)
.L_26:
        /*0004*/ 	.word	0x00000082


	//----- nvinfo : EIATTR_KPARAM_INFO
	.align		4
.L_27:
        /*0008*/ 	.byte	0x04, 0x17
        /*000a*/ 	.short	(.L_29 - .L_28)
.L_28:
        /*000c*/ 	.word	0x00000000
        /*0010*/ 	.short	0x0001
        /*0012*/ 	.short	0x0008
        /*0014*/ 	.byte	0x00, 0xf0, 0x11, 0x00


	//----- nvinfo : EIATTR_KPARAM_INFO
	.align		4
.L_29:
        /*0018*/ 	.byte	0x04, 0x17
        /*001a*/ 	.short	(.L_31 - .L_30)
.L_30:
        /*001c*/ 	.word	0x00000000
        /*0020*/ 	.short	0x0000
        /*0022*/ 	.short	0x0000
        /*0024*/ 	.byte	0x00, 0xf5, 0x21, 0x00


	//----- nvinfo : EIATTR_SPARSE_MMA_MASK
	.align		4
.L_31:
        /*0028*/ 	.byte	0x03, 0x50
        /*002a*/ 	.short	0x0000


	//----- nvinfo : EIATTR_MAXREG_COUNT
	.align		4
        /*002c*/ 	.byte	0x03, 0x1b
        /*002e*/ 	.short	0x00ff


	//----- nvinfo : EIATTR_NUM_BARRIERS
	.align		4
        /*0030*/ 	.byte	0x02, 0x4c
        /*0032*/ 	.byte	0x01
	.zero		1


	//----- nvinfo : EIATTR_MERCURY_ISA_VERSION
	.align		4
        /*0034*/ 	.byte	0x03, 0x5f
        /*0036*/ 	.short	0x0101


	//----- nvinfo : EIATTR_VRC_CTA_INIT_COUNT
	.align		4
        /*0038*/ 	.byte	0x02, 0x4a
	.zero		1
	.zero		1


	//----- nvinfo : EIATTR_EXIT_INSTR_OFFSETS
	.align		4
        /*003c*/ 	.byte	0x04, 0x1c
        /*003e*/ 	.short	(.L_33 - .L_32)


	//   ....[0]....
.L_32:
        /*0040*/ 	.word	0x000000e0


	//   ....[1]....
        /*0044*/ 	.word	0x000006b0


	//----- nvinfo : EIATTR_CRS_STACK_SIZE
	.align		4
.L_33:
        /*0048*/ 	.byte	0x04, 0x1e
        /*004a*/ 	.short	(.L_35 - .L_34)
.L_34:
        /*004c*/ 	.word	0x00000000


	//----- nvinfo : EIATTR_CBANK_PARAM_SIZE
	.align		4
.L_35:
        /*0050*/ 	.byte	0x03, 0x19
        /*0052*/ 	.short	0x000c


	//----- nvinfo : EIATTR_PARAM_CBANK
	.align		4
        /*0054*/ 	.byte	0x04, 0x0a
        /*0056*/ 	.short	(.L_37 - .L_36)
	.align		4
.L_36:
        /*0058*/ 	.word	index@(.nv.constant0._Z3oddPjj)
        /*005c*/ 	.short	0x0380
        /*005e*/ 	.short	0x000c


	//----- nvinfo : EIATTR_SW_WAR
	.align		4
.L_37:
        /*0060*/ 	.byte	0x04, 0x36
        /*0062*/ 	.short	(.L_39 - .L_38)
.L_38:
        /*0064*/ 	.word	0x00000008
.L_39:


//--------------------- .nv.callgraph             --------------------------
	.section	.nv.callgraph,"",@"SHT_CUDA_CALLGRAPH"
	.align	4
	.sectionentsize	8
	.align		4
        /*0000*/ 	.word	0x00000000
	.align		4
        /*0004*/ 	.word	0xffffffff
	.align		4
        /*0008*/ 	.word	0x00000000
	.align		4
        /*000c*/ 	.word	0xfffffffe
	.align		4
        /*0010*/ 	.word	0x00000000
	.align		4
        /*0014*/ 	.word	0xfffffffd
	.align		4
        /*0018*/ 	.word	0x00000000
	.align		4
        /*001c*/ 	.word	0xfffffffc


//--------------------- .text._Z4evenPjj          --------------------------
	.section	.text._Z4evenPjj,"ax",@progbits
	.align	128
        .global         _Z4evenPjj
        .type           _Z4evenPjj,@function
        .size           _Z4evenPjj,(.L_x_12 - _Z4evenPjj)
        .other          _Z4evenPjj,@"STO_CUDA_ENTRY STV_DEFAULT"
_Z4evenPjj:
.text._Z4evenPjj:
[----:B------:R-:W-:Y:S01]  /*0000*/  LDC R1, c[0x0][0x37c] ;  /* 0x0000df00ff017b82 */ /* 0x000fe20000000800 */
[----:B------:R-:W0:Y:S07]  /*0010*/  S2R R3, SR_TID.X ;  /* 0x0000000000037919 */ /* 0x000e2e0000002100 */
[----:B------:R-:W0:Y:S01]  /*0020*/  S2UR UR4, SR_CTAID.X ;  /* 0x00000000000479c3 */ /* 0x000e220000002500 */
[----:B------:R-:W1:Y:S07]  /*0030*/  LDCU UR5, c[0x0][0x388] ;  /* 0x00007100ff0577ac */ /* 0x000e6e0008000800 */
[----:B------:R-:W0:Y:S02]  /*0040*/  LDC R0, c[0x0][0x360] ;  /* 0x0000d800ff007b82 */ /* 0x000e240000000800 */
[----:B0-----:R-:W-:-:S04]  /*0050*/  IMAD R0, R0, UR4, R3 ;  /* 0x0000000400007c24 */ /* 0x001fc8000f8e0203 */
[----:B-1----:R-:W-:-:S04]  /*0060*/  VIADD R0, R0, UR5 ;  /* 0x0000000500007c36 */ /* 0x002fc80008000000 */
[----:B------:R-:W-:-:S04]  /*0070*/  IMAD.SHL.U32 R4, R0, 0x2, RZ ;  /* 0x0000000200047824 */ /* 0x000fc800078e00ff */
[C---:B------:R-:W-:Y:S01]  /*0080*/  VIADD R5, R4.reuse, 0xb ;  /* 0x0000000b04057836 */ /* 0x040fe20000000000 */
[----:B------:R-:W-:-:S04]  /*0090*/  IADD3 R0, PT, PT, R4, 0x8, RZ ;  /* 0x0000000804007810 */ /* 0x000fc80007ffe0ff */
[C---:B------:R-:W-:Y:S01]  /*00a0*/  LEA R6, R0.reuse, 0xfffffffc, 0x1 ;  /* 0xfffffffc00067811 */ /* 0x040fe200078e08ff */
[----:B------:R-:W-:-:S05]  /*00b0*/  IMAD R2, R0, R5, RZ ;  /* 0x0000000500027224 */ /* 0x000fca00078e02ff */
[----:B------:R-:W-:-:S04]  /*00c0*/  ISETP.GT.U32.AND P0, PT, R2, 0x5f5e0ff, PT ;  /* 0x05f5e0ff0200780c */ /* 0x000fc80003f04070 */
[----:B------:R-:W-:-:S13]  /*00d0*/  ISETP.GT.U32.OR P0, PT, R5, R6, P0 ;  /* 0x000000060500720c */ /* 0x000fda0000704470 */
[----:B------:R-:W-:Y:S05]  /*00e0*/  @P0 EXIT ;  /* 0x000000000000094d */ /* 0x000fea0003800000 */
[----:B------:R-:W0:Y:S01]  /*00f0*/  I2F.U32.RP R7, R0 ;  /* 0x0000000000077306 */ /* 0x000e220000209000 */
[----:B------:R-:W-:Y:S01]  /*0100*/  IADD3 R9, PT, PT, RZ, -R0, RZ ;  /* 0x80000000ff097210 */ /* 0x000fe20007ffe0ff */
[----:B------:R-:W-:Y:S01]  /*0110*/  VIADD R8, R4, 0x9 ;  /* 0x0000000904087836 */ /* 0x000fe20000000000 */
[----:B------:R-:W-:Y:S01]  /*0120*/  ISETP.NE.U32.AND P2, PT, R0, RZ, PT ;  /* 0x000000ff0000720c */ /* 0x000fe20003f45070 */
[----:B------:R-:W1:Y:S01]  /*0130*/  LDCU.64 UR4, c[0x0][0x358] ;  /* 0x00006b00ff0477ac */ /* 0x000e620008000a00 */
[----:B------:R-:W-:-:S03]  /*0140*/  IADD3 R11, PT, PT, R4, 0x7, RZ ;  /* 0x00000007040b7810 */ /* 0x000fc60007ffe0ff */
[----:B0-----:R-:W0:Y:S02]  /*0150*/  MUFU.RCP R7, R7 ;  /* 0x0000000700077308 */ /* 0x001e240000001000 */
[----:B0-----:R-:W-:Y:S02]  /*0160*/  VIADD R2, R7, 0xffffffe ;  /* 0x0ffffffe07027836 */ /* 0x001fe40000000000 */
[----:B------:R-:W-:-:S04]  /*0170*/  IMAD.MOV.U32 R7, RZ, RZ, R5 ;  /* 0x000000ffff077224 */ /* 0x000fc800078e0005 */
[----:B------:R0:W2:Y:S02]  /*0180*/  F2I.FTZ.U32.TRUNC.NTZ R3, R2 ;  /* 0x0000000200037305 */ /* 0x0000a4000021f000 */
[----:B0-----:R-:W-:Y:S02]  /*0190*/  IMAD.MOV.U32 R2, RZ, RZ, RZ ;  /* 0x000000ffff027224 */ /* 0x001fe400078e00ff */
[----:B--2---:R-:W-:-:S04]  /*01a0*/  IMAD R9, R9, R3, RZ ;  /* 0x0000000309097224 */ /* 0x004fc800078e02ff */
[----:B------:R-:W-:-:S06]  /*01b0*/  IMAD.HI.U32 R3, R3, R9, R2 ;  /* 0x0000000903037227 */ /* 0x000fcc00078e0002 */
[----:B------:R-:W-:-:S05]  /*01c0*/  IMAD.HI.U32 R9, R3, 0x5f5e0ff, RZ ;  /* 0x05f5e0ff03097827 */ /* 0x000fca00078e00ff */
[----:B------:R-:W-:-:S05]  /*01d0*/  IADD3 R3, PT, PT, -R9, RZ, RZ ;  /* 0x000000ff09037210 */ /* 0x000fca0007ffe1ff */
[----:B------:R-:W-:-:S05]  /*01e0*/  IMAD R3, R0, R3, 0x5f5e0ff ;  /* 0x05f5e0ff00037424 */ /* 0x000fca00078e0203 */
[----:B------:R-:W-:-:S13]  /*01f0*/  ISETP.GE.U32.AND P0, PT, R3, R0, PT ;  /* 0x000000000300720c */ /* 0x000fda0003f06070 */
[----:B------:R-:W-:Y:S01]  /*0200*/  @P0 IMAD.IADD R3, R3, 0x1, -R0 ;  /* 0x0000000103030824 */ /* 0x000fe200078e0a00 */
[----:B------:R-:W-:-:S04]  /*0210*/  @P0 IADD3 R9, PT, PT, R9, 0x1, RZ ;  /* 0x0000000109090810 */ /* 0x000fc80007ffe0ff */
[----:B------:R-:W-:-:S13]  /*0220*/  ISETP.GE.U32.AND P1, PT, R3, R0, PT ;  /* 0x000000000300720c */ /* 0x000fda0003f26070 */
[----:B------:R-:W-:Y:S02]  /*0230*/  @P1 IADD3 R9, PT, PT, R9, 0x1, RZ ;  /* 0x0000000109091810 */ /* 0x000fe40007ffe0ff */
[----:B-1----:R-:W-:-:S07]  /*0240*/  @!P2 LOP3.LUT R9, RZ, R0, RZ, 0x33, !PT ;  /* 0x00000000ff09a212 */ /* 0x002fce00078e33ff */
.L_x_3:
[----:B------:R-:W-:Y:S01]  /*0250*/  VIMNMX.U32 R12, PT, PT, R9, R6, PT ;  /* 0x00000006090c7248 */ /* 0x000fe20003fe0000 */
[----:B------:R-:W-:Y:S05]  /*0260*/  WARPSYNC.ALL ;  /* 0x0000000000007948 */ /* 0x000fea0003800000 */
[----:B------:R-:W-:Y:S01]  /*0270*/  BAR.SYNC.DEFER_BLOCKING 0x0 ;  /* 0x0000000000007b1d */ /* 0x000fe20000010000 */
[----:B------:R-:W-:-:S05]  /*0280*/  ISETP.GT.U32.AND P0, PT, R7, R12, PT ;  /* 0x0000000c0700720c */ /* 0x000fca0003f04070 */
[----:B------:R-:W-:Y:S08]  /*0290*/  BSSY.RECONVERGENT B0, `(.L_x_0) ;  /* 0x000000d000007945 */ /* 0x000ff00003800200 */
[----:B------:R-:W-:Y:S05]  /*02a0*/  @P0 BRA `(.L_x_1) ;  /* 0x00000000002c0947 */ /* 0x000fea0003800000 */
[----:B------:R-:W0:Y:S01]  /*02b0*/  LDC.64 R4, c[0x0][0x380] ;  /* 0x0000e000ff047b82 */ /* 0x000e220000000a00 */
[----:B------:R-:W-:Y:S02]  /*02c0*/  HFMA2 R15, -RZ, RZ, 0, 5.9604644775390625e-08 ;  /* 0x00000001ff0f7431 */ /* 0x000fe400000001ff */
[----:B------:R-:W-:Y:S02]  /*02d0*/  IMAD R13, R0, R7, RZ ;  /* 0x00000007000d7224 */ /* 0x000fe400078e02ff */
[----:B------:R-:W-:-:S07]  /*02e0*/  IMAD.MOV.U32 R10, RZ, RZ, R7 ;  /* 0x000000ffff0a7224 */ /* 0x000fce00078e0007 */
.L_x_2:
[----:B------:R-:W-:Y:S02]  /*02f0*/  ISETP.GE.U32.AND P0, PT, R10, R12, PT ;  /* 0x0000000c0a00720c */ /* 0x000fe40003f06070 */
[----:B-1----:R-:W-:-:S05]  /*0300*/  SHF.R.U32.HI R3, RZ, 0x1, R13 ;  /* 0x00000001ff037819 */ /* 0x002fca000001160d */
[----:B0-----:R-:W-:Y:S01]  /*0310*/  IMAD.WIDE.U32 R2, R3, 0x4, R4 ;  /* 0x0000000403027825 */ /* 0x001fe200078e0004 */
[----:B------:R-:W-:-:S04]  /*0320*/  IADD3 R13, PT, PT, R0, R13, RZ ;  /* 0x0000000d000d7210 */ /* 0x000fc80007ffe0ff */
[----:B------:R1:W-:Y:S01]  /*0330*/  REDG.E.ADD.STRONG.GPU desc[UR4][R2.64], R15 ;  /* 0x0000000f0200798e */ /* 0x0003e2000c12e104 */
[----:B------:R-:W-:Y:S01]  /*0340*/  VIADD R10, R10, 0x1 ;  /* 0x000000010a0a7836 */ /* 0x000fe20000000000 */
[----:B------:R-:W-:Y:S06]  /*0350*/  @!P0 BRA `(.L_x_2) ;  /* 0xfffffffc00e48947 */ /* 0x000fec000383ffff */
.L_x_1:
[----:B------:R-:W-:Y:S05]  /*0360*/  BSYNC.RECONVERGENT B0 ;  /* 0x0000000000007941 */ /* 0x000fea0003800200 */
.L_x_0:
[----:B------:R-:W-:Y:S01]  /*0370*/  IMAD.IADD R7, R8, 0x1, R7 ;  /* 0x0000000108077824 */ /* 0x000fe200078e0207 */
[----:B------:R-:W-:Y:S01]  /*0380*/  IADD3 R6, PT, PT, R11, R6, RZ ;  /* 0x000000060b067210 */ /* 0x000fe20007ffe0ff */
[----:B------:R-:W-:Y:S02]  /*0390*/  BAR.SYNC.DEFER_BLOCKING 0x0 ;  /* 0x0000000000007b1d */ /* 0x000fe40000010000 */
[----:B-1----:R-:W-:Y:S01]  /*03a0*/  IMAD R2, R0, R7, RZ ;  /* 0x0000000700027224 */ /* 0x002fe200078e02ff */
[----:B------:R-:W-:-:S04]  /*03b0*/  ISETP.LE.U32.AND P1, PT, R7, R6, PT ;  /* 0x000000060700720c */ /* 0x000fc80003f23070 */
[----:B------:R-:W-:-:S13]  /*03c0*/  ISETP.GE.U32.AND P0, PT, R2, 0x5f5e100, PT ;  /* 0x05f5e1000200780c */ /* 0x000fda0003f06070 */
[----:B------:R-:W-:Y:S05]  /*03d0*/  @!P0 BRA P1, `(.L_x_3) ;  /* 0xfffffffc009c8947 */ /* 0x000fea000083ffff */
[----:B------:R-:W-:Y:S05]  /*03e0*/  EXIT ;  /* 0x000000000000794d */ /* 0x000fea0003800000 */
.L_x_4:
[----:B------:R-:W-:-:S00]  /*03f0*/  BRA `(.L_x_4) ;  /* 0xfffffffc00fc7947 */ /* 0x000fc0000383ffff */
[----:B------:R-:W-:-:S00]  /*0400*/  NOP ;  /* 0x0000000000007918 */ /* 0x000fc00000000000 */
[----:B------:R-:W-:-:S00]  /*0410*/  NOP ;  /* 0x0000000000007918 */ /* 0x000fc00000000000 */
[----:B------:R-:W-:-:S00]  /*0420*/  NOP ;  /* 0x0000000000007918 */ /* 0x000fc00000000000 */
[----:B------:R-:W-:-:S00]  /*0430*/  NOP ;  /* 0x0000000000007918 */ /* 0x000fc00000000000 */
[----:B------:R-:W-:-:S00]  /*0440*/  NOP ;  /* 0x0000000000007918 */ /* 0x000fc00000000000 */
[----:B------:R-:W-:-:S00]  /*0450*/  NOP ;  /* 0x0000000000007918 */ /* 0x000fc00000000000 */
[----:B------:R-:W-:-:S00]  /*0460*/  NOP ;  /* 0x0000000000007918 */ /* 0x000fc00000000000 */
[----:B------:R-:W-:-:S00]  /*0470*/  NOP ;  /* 0x0000000000007918 */ /* 0x000fc00000000000 */
.L_x_12:


//--------------------- .text._Z3oddPjj           --------------------------
	.section	.text._Z3oddPjj,"ax",@progbits
	.align	128
        .global         _Z3oddPjj
        .type           _Z3oddPjj,@function
        .size           _Z3oddPjj,(.L_x_13 - _Z3oddPjj)
        .other          _Z3oddPjj,@"STO_CUDA_ENTRY STV_DEFAULT"
_Z3oddPjj:
.text._Z3oddPjj:
        /* <DEDUP_REMOVED lines=16> */
[----:B------:R-:W-:Y:S01]  /*0100*/  IMAD.MOV R5, RZ, RZ, -R12 ;  /* 0x000000ffff057224 */ /* 0x000fe200078e0a0c */
[----:B------:R-:W-:Y:S01]  /*0110*/  ISETP.NE.U32.AND P2, PT, R12, RZ, PT ;  /* 0x000000ff0c00720c */ /* 0x000fe20003f45070 */
[C---:B------:R-:W-:Y:S01]  /*0120*/  VIADD R16, R17.reuse, 0x8 ;  /* 0x0000000811107836 */ /* 0x040fe20000000000 */
[----:B------:R-:W-:Y:S01]  /*0130*/  IADD3 R17, PT, PT, R17, 0x6, RZ ;  /* 0x0000000611117810 */ /* 0x000fe20007ffe0ff */
[----:B------:R-:W1:Y:S01]  /*0140*/  LDCU.64 UR4, c[0x0][0x358] ;  /* 0x00006b00ff0477ac */ /* 0x000e620008000a00 */
[----:B------:R-:W-:Y:S02]  /*0150*/  LEA R18, R0, 0x1c, 0x3 ;  /* 0x0000001c00127811 */ /* 0x000fe400078e18ff */
[----:B0-----:R-:W0:Y:S02]  /*0160*/  MUFU.RCP R4, R4 ;  /* 0x0000000400047308 */ /* 0x001e240000001000 */
[----:B0-----:R-:W-:-:S06]  /*0170*/  IADD3 R2, PT, PT, R4, 0xffffffe, RZ ;  /* 0x0ffffffe04027810 */ /* 0x001fcc0007ffe0ff */
[----:B------:R0:W2:Y:S02]  /*0180*/  F2I.FTZ.U32.TRUNC.NTZ R3, R2 ;  /* 0x0000000200037305 */ /* 0x0000a4000021f000 */
[----:B0-----:R-:W-:Y:S02]  /*0190*/  HFMA2 R2, -RZ, RZ, 0, 0 ;  /* 0x00000000ff027431 */ /* 0x001fe400000001ff */
[----:B--2---:R-:W-:-:S04]  /*01a0*/  IMAD R5, R5, R3, RZ ;  /* 0x0000000305057224 */ /* 0x004fc800078e02ff */
[----:B------:R-:W-:-:S06]  /*01b0*/  IMAD.HI.U32 R3, R3, R5, R2 ;  /* 0x0000000503037227 */ /* 0x000fcc00078e0002 */
[----:B------:R-:W-:-:S04]  /*01c0*/  IMAD.HI.U32 R13, R3, 0x5f5e0ff, RZ ;  /* 0x05f5e0ff030d7827 */ /* 0x000fc800078e00ff */
[----:B------:R-:W-:-:S04]  /*01d0*/  IMAD.MOV R3, RZ, RZ, -R13 ;  /* 0x000000ffff037224 */ /* 0x000fc800078e0a0d */
[----:B------:R-:W-:-:S05]  /*01e0*/  IMAD R3, R12, R3, 0x5f5e0ff ;  /* 0x05f5e0ff0c037424 */ /* 0x000fca00078e0203 */
[----:B------:R-:W-:-:S13]  /*01f0*/  ISETP.GE.U32.AND P0, PT, R3, R12, PT ;  /* 0x0000000c0300720c */ /* 0x000fda0003f06070 */
[----:B------:R-:W-:Y:S01]  /*0200*/  @P0 IADD3 R3, PT, PT, -R12, R3, RZ ;  /* 0x000000030c030210 */ /* 0x000fe20007ffe1ff */
[----:B------:R-:W-:-:S03]  /*0210*/  @P0 VIADD R13, R13, 0x1 ;  /* 0x000000010d0d0836 */ /* 0x000fc60000000000 */
[----:B------:R-:W-:-:S13]  /*0220*/  ISETP.GE.U32.AND P1, PT, R3, R12, PT ;  /* 0x0000000c0300720c */ /* 0x000fda0003f26070 */
[----:B------:R-:W-:Y:S02]  /*0230*/  @P1 IADD3 R13, PT, PT, R13, 0x1, RZ ;  /* 0x000000010d0d1810 */ /* 0x000fe40007ffe0ff */
[----:B-1----:R-:W-:-:S07]  /*0240*/  @!P2 LOP3.LUT R13, RZ, R12, RZ, 0x33, !PT ;  /* 0x0000000cff0da212 */ /* 0x002fce00078e33ff */
.L_x_10:
[----:B------:R-:W-:Y:S01]  /*0250*/  VIMNMX.U32 R19, PT, PT, R13, R14, PT ;  /* 0x0000000e0d137248 */ /* 0x000fe20003fe0000 */
[----:B------:R-:W-:Y:S05]  /*0260*/  WARPSYNC.ALL ;  /* 0x0000000000007948 */ /* 0x000fea0003800000 */
[----:B---3--:R-:W-:Y:S01]  /*0270*/  SHF.R.U32.HI R6, RZ, 0x1, R15 ;  /* 0x00000001ff067819 */ /* 0x008fe2000001160f */
[----:B------:R-:W-:Y:S01]  /*0280*/  BAR.SYNC.DEFER_BLOCKING 0x0 ;  /* 0x0000000000007b1d */ /* 0x000fe20000010000 */
[----:B------:R-:W-:-:S04]  /*0290*/  SHF.R.U32.HI R19, RZ, 0x1, R19 ;  /* 0x00000001ff137819 */ /* 0x000fc80000011613 */
[----:B------:R-:W-:Y:S01]  /*02a0*/  ISETP.GE.U32.AND P0, PT, R19, R6, PT ;  /* 0x000000061300720c */ /* 0x000fe20003f06070 */
[----:B------:R-:W-:-:S12]  /*02b0*/  BSSY.RECONVERGENT B0, `(.L_x_5) ;  /* 0x0000038000007945 */ /* 0x000fd80003800200 */
[----:B01----:R-:W-:Y:S05]  /*02c0*/  @!P0 BRA `(.L_x_6) ;  /* 0x0000000000d88947 */ /* 0x003fea0003800000 */
[--C-:B------:R-:W-:Y:S01]  /*02d0*/  IMAD.IADD R10, R19, 0x1, -R6.reuse ;  /* 0x00000001130a7824 */ /* 0x100fe200078e0a06 */
[----:B------:R-:W-:Y:S01]  /*02e0*/  BSSY.RECONVERGENT B1, `(.L_x_7) ;  /* 0x0000017000017945 */ /* 0x000fe20003800200 */
[----:B------:R-:W-:-:S03]  /*02f0*/  IMAD.MOV.U32 R21, RZ, RZ, R6 ;  /* 0x000000ffff157224 */ /* 0x000fc600078e0006 */
[----:B------:R-:W-:-:S04]  /*0300*/  IADD3 R2, PT, PT, R10, 0x1, RZ ;  /* 0x000000010a027810 */ /* 0x000fc80007ffe0ff */
[----:B------:R-:W-:-:S13]  /*0310*/  LOP3.LUT P0, R8, R2, 0x3, RZ, 0xc0, !PT ;  /* 0x0000000302087812 */ /* 0x000fda000780c0ff */
[----:B------:R-:W-:Y:S05]  /*0320*/  @!P0 BRA `(.L_x_8) ;  /* 0x0000000000488947 */ /* 0x000fea0003800000 */
[----:B------:R-:W0:Y:S01]  /*0330*/  LDC.64 R2, c[0x0][0x380] ;  /* 0x0000e000ff027b82 */ /* 0x000e220000000a00 */
[----:B------:R-:W-:Y:S01]  /*0340*/  ISETP.NE.AND P0, PT, R8, 0x1, PT ;  /* 0x000000010800780c */ /* 0x000fe20003f05270 */
[----:B------:R-:W-:Y:S01]  /*0350*/  IMAD R9, R12, R6, RZ ;  /* 0x000000060c097224 */ /* 0x000fe200078e02ff */
[----:B------:R-:W-:Y:S01]  /*0360*/  MOV R7, 0x1 ;  /* 0x0000000100077802 */ /* 0x000fe20000000f00 */
[----:B------:R-:W-:Y:S02]  /*0370*/  VIADD R21, R6, 0x1 ;  /* 0x0000000106157836 */ /* 0x000fe40000000000 */
[----:B0-----:R-:W-:-:S05]  /*0380*/  IMAD.WIDE.U32 R4, R9, 0x4, R2 ;  /* 0x0000000409047825 */ /* 0x001fca00078e0002 */
[----:B------:R0:W-:Y:S03]  /*0390*/  REDG.E.ADD.STRONG.GPU desc[UR4][R4.64], R7 ;  /* 0x000000070400798e */ /* 0x0001e6000c12e104 */
[----:B------:R-:W-:Y:S05]  /*03a0*/  @!P0 BRA `(.L_x_8) ;  /* 0x0000000000288947 */ /* 0x000fea0003800000 */
[----:B------:R-:W-:Y:S02]  /*03b0*/  ISETP.NE.AND P0, PT, R8, 0x2, PT ;  /* 0x000000020800780c */ /* 0x000fe40003f05270 */
[----:B------:R-:W-:-:S05]  /*03c0*/  IADD3 R9, PT, PT, R12, R9, RZ ;  /* 0x000000090c097210 */ /* 0x000fca0007ffe0ff */
[----:B0-----:R-:W-:-:S05]  /*03d0*/  IMAD.WIDE.U32 R4, R9, 0x4, R2 ;  /* 0x0000000409047825 */ /* 0x001fca00078e0002 */
[----:B------:R1:W-:Y:S01]  /*03e0*/  REDG.E.ADD.STRONG.GPU desc[UR4][R4.64], R7 ;  /* 0x000000070400798e */ /* 0x0003e2000c12e104 */
[----:B------:R-:W-:Y:S01]  /*03f0*/  VIADD R21, R6, 0x2 ;  /* 0x0000000206157836 */ /* 0x000fe20000000000 */
[----:B------:R-:W-:Y:S06]  /*0400*/  @!P0 BRA `(.L_x_8) ;  /* 0x0000000000108947 */ /* 0x000fec0003800000 */
[----:B-1----:R-:W-:-:S05]  /*0410*/  IADD3 R5, PT, PT, R12, R9, RZ ;  /* 0x000000090c057210 */ /* 0x002fca0007ffe0ff */
[----:B------:R-:W-:-:S05]  /*0420*/  IMAD.WIDE.U32 R2, R5, 0x4, R2 ;  /* 0x0000000405027825 */ /* 0x000fca00078e0002 */
[----:B------:R2:W-:Y:S01]  /*0430*/  REDG.E.ADD.STRONG.GPU desc[UR4][R2.64], R7 ;  /* 0x000000070200798e */ /* 0x0005e2000c12e104 */
[----:B------:R-:W-:-:S07]  /*0440*/  VIADD R21, R6, 0x3 ;  /* 0x0000000306157836 */ /* 0x000fce0000000000 */
.L_x_8:
[----:B------:R-:W-:Y:S05]  /*0450*/  BSYNC.RECONVERGENT B1 ;  /* 0x0000000000017941 */ /* 0x000fea0003800200 */
.L_x_7:
[----:B------:R-:W-:-:S13]  /*0460*/  ISETP.GE.U32.AND P0, PT, R10, 0x3, PT ;  /* 0x000000030a00780c */ /* 0x000fda0003f06070 */
[----:B------:R-:W-:Y:S05]  /*0470*/  @!P0 BRA `(.L_x_6) ;  /* 0x00000000006c8947 */ /* 0x000fea0003800000 */
[----:B--2---:R-:W2:Y:S01]  /*0480*/  LDC.64 R2, c[0x0][0x380] ;  /* 0x0000e000ff027b82 */ /* 0x004ea20000000a00 */
[----:B------:R-:W-:-:S04]  /*0490*/  IMAD R29, R12, R21, RZ ;  /* 0x000000150c1d7224 */ /* 0x000fc800078e02ff */
[C-C-:B------:R-:W-:Y:S01]  /*04a0*/  IMAD R25, R0.reuse, 0x4, R29.reuse ;  /* 0x0000000400197824 */ /* 0x140fe200078e021d */
[C---:B------:R-:W-:Y:S01]  /*04b0*/  LEA R27, R0.reuse, R29, 0x1 ;  /* 0x0000001d001b7211 */ /* 0x040fe200078e08ff */
[----:B------:R-:W-:Y:S01]  /*04c0*/  IMAD R23, R0, 0x6, R29 ;  /* 0x0000000600177824 */ /* 0x000fe200078e021d */
[----:B------:R-:W-:-:S07]  /*04d0*/  IADD3 R29, PT, PT, R29, 0xe, RZ ;  /* 0x0000000e1d1d7810 */ /* 0x000fce0007ffe0ff */
.L_x_9:
[----:B------:R-:W-:Y:S01]  /*04e0*/  IADD3 R20, PT, PT, R21, 0x3, RZ ;  /* 0x0000000315147810 */ /* 0x000fe20007ffe0ff */
[----:B01-3--:R-:W-:Y:S01]  /*04f0*/  VIADD R5, R29, 0xfffffff2 ;  /* 0xfffffff21d057836 */ /* 0x00bfe20000000000 */
[----:B------:R-:W-:Y:S01]  /*0500*/  IADD3 R7, PT, PT, R27, 0x7, RZ ;  /* 0x000000071b077810 */ /* 0x000fe20007ffe0ff */
[----:B------:R-:W-:Y:S01]  /*0510*/  VIADD R9, R25, 0xe ;  /* 0x0000000e19097836 */ /* 0x000fe20000000000 */
[----:B------:R-:W-:Y:S01]  /*0520*/  ISETP.GE.U32.AND P0, PT, R20, R19, PT ;  /* 0x000000131400720c */ /* 0x000fe20003f06070 */
[----:B------:R-:W-:Y:S01]  /*0530*/  IMAD.MOV.U32 R22, RZ, RZ, 0x1 ;  /* 0x00000001ff167424 */ /* 0x000fe200078e00ff */
[----:B------:R-:W-:Y:S01]  /*0540*/  IADD3 R11, PT, PT, R23, 0x15, RZ ;  /* 0x00000015170b7810 */ /* 0x000fe20007ffe0ff */
[----:B--2---:R-:W-:-:S04]  /*0550*/  IMAD.WIDE.U32 R4, R5, 0x4, R2 ;  /* 0x0000000405047825 */ /* 0x004fc800078e0002 */
[--C-:B------:R-:W-:Y:S01]  /*0560*/  IMAD.WIDE.U32 R6, R7, 0x4, R2.reuse ;  /* 0x0000000407067825 */ /* 0x100fe200078e0002 */
[----:B------:R3:W-:Y:S03]  /*0570*/  REDG.E.ADD.STRONG.GPU desc[UR4][R4.64], R22 ;  /* 0x000000160400798e */ /* 0x0007e6000c12e104 */
[--C-:B------:R-:W-:Y:S01]  /*0580*/  IMAD.WIDE.U32 R8, R9, 0x4, R2.reuse ;  /* 0x0000000409087825 */ /* 0x100fe200078e0002 */
[----:B------:R3:W-:Y:S03]  /*0590*/  REDG.E.ADD.STRONG.GPU desc[UR4][R6.64], R22 ;  /* 0x000000160600798e */ /* 0x0007e6000c12e104 */
[----:B------:R-:W-:Y:S01]  /*05a0*/  IMAD.WIDE.U32 R10, R11, 0x4, R2 ;  /* 0x000000040b0a7825 */ /* 0x000fe200078e0002 */
[----:B------:R3:W-:Y:S01]  /*05b0*/  REDG.E.ADD.STRONG.GPU desc[UR4][R8.64], R22 ;  /* 0x000000160800798e */ /* 0x0007e2000c12e104 */
[----:B------:R-:W-:-:S03]  /*05c0*/  IADD3 R27, PT, PT, R18, R27, RZ ;  /* 0x0000001b121b7210 */ /* 0x000fc60007ffe0ff */
[----:B------:R3:W-:Y:S01]  /*05d0*/  REDG.E.ADD.STRONG.GPU desc[UR4][R10.64], R22 ;  /* 0x000000160a00798e */ /* 0x0007e2000c12e104 */
[----:B------:R-:W-:Y:S01]  /*05e0*/  VIADD R21, R21, 0x4 ;  /* 0x0000000415157836 */ /* 0x000fe20000000000 */
[C---:B------:R-:W-:Y:S01]  /*05f0*/  IADD3 R23, PT, PT, R18.reuse, R23, RZ ;  /* 0x0000001712177210 */ /* 0x040fe20007ffe0ff */
[C---:B------:R-:W-:Y:S02]  /*0600*/  IMAD.IADD R25, R18.reuse, 0x1, R25 ;  /* 0x0000000112197824 */ /* 0x040fe400078e0219 */
[----:B------:R-:W-:Y:S01]  /*0610*/  IMAD.IADD R29, R18, 0x1, R29 ;  /* 0x00000001121d7824 */ /* 0x000fe200078e021d */
[----:B------:R-:W-:Y:S06]  /*0620*/  @!P0 BRA `(.L_x_9) ;  /* 0xfffffffc00ac8947 */ /* 0x000fec000383ffff */
.L_x_6:
[----:B------:R-:W-:Y:S05]  /*0630*/  BSYNC.RECONVERGENT B0 ;  /* 0x0000000000007941 */ /* 0x000fea0003800200 */
.L_x_5:
[----:B------:R-:W-:Y:S01]  /*0640*/  IADD3 R15, PT, PT, R16, R15, RZ ;  /* 0x0000000f100f7210 */ /* 0x000fe20007ffe0ff */
[----:B------:R-:W-:Y:S01]  /*0650*/  IMAD.IADD R14, R17, 0x1, R14 ;  /* 0x00000001110e7824 */ /* 0x000fe200078e020e */
[----:B------:R-:W-:Y:S03]  /*0660*/  BAR.SYNC.DEFER_BLOCKING 0x0 ;  /* 0x0000000000007b1d */ /* 0x000fe60000010000 */
[----:B--2---:R-:W-:Y:S01]  /*0670*/  IMAD R2, R12, R15, RZ ;  /* 0x0000000f0c027224 */ /* 0x004fe200078e02ff */
[----:B------:R-:W-:-:S04]  /*0680*/  ISETP.LE.U32.AND P1, PT, R15, R14, PT ;  /* 0x0000000e0f00720c */ /* 0x000fc80003f23070 */
[----:B------:R-:W-:-:S13]  /*0690*/  ISETP.GE.U32.AND P0, PT, R2, 0x5f5e100, PT ;  /* 0x05f5e1000200780c */ /* 0x000fda0003f06070 */
[----:B------:R-:W-:Y:S05]  /*06a0*/  @!P0 BRA P1, `(.L_x_10) ;  /* 0xfffffff800e88947 */ /* 0x000fea000083ffff */
[----:B------:R-:W-:Y:S05]  /*06b0*/  EXIT ;  /* 0x000000000000794d */ /* 0x000fea0003800000 */
.L_x_11:
        /* <DEDUP_REMOVED lines=12> */
.L_x_13:


//--------------------- .nv.shared.reserved.0     --------------------------
	.section	.nv.shared.reserved.0,"aw",@nobits
	.weak		__nv_reservedSMEM_offset_0_alias
	.size		__nv_reservedSMEM_offset_0_alias, 0, 64
	.other		__nv_reservedSMEM_offset_0_alias,@"STO_CUDA_RESERVED_SHARED STV_DEFAULT"
__nv_reservedSMEM_offset_0_alias:
	.zero		0
	.zero		64


//--------------------- .nv.constant0._Z4evenPjj  --------------------------
	.section	.nv.constant0._Z4evenPjj,"a",@progbits
	.sectionflags	@""
	.align	4
.nv.constant0._Z4evenPjj:
	.zero		908


//--------------------- .nv.constant0._Z3oddPjj   --------------------------
	.section	.nv.constant0._Z3oddPjj,"a",@progbits
	.sectionflags	@""
	.align	4
.nv.constant0._Z3oddPjj:
	.zero		908


//--------------------- SYMBOLS --------------------------

	.type		.nv.reservedSmem.offset0,@object
	.size		.nv.reservedSmem.offset0,0x4
